//
// Generated by NVIDIA NVVM Compiler
//
// Compiler Build ID: CL-36424714
// Cuda compilation tools, release 13.0, V13.0.88
// Based on NVVM 20.0.0
//

.version 9.0
.target sm_100
.address_size 64

	// .globl	_Z12count_kerneliPKiPi

.visible .entry _Z12count_kerneliPKiPi(
	.param .u32 _Z12count_kerneliPKiPi_param_0,
	.param .u64 .ptr .align 1 _Z12count_kerneliPKiPi_param_1,
	.param .u64 .ptr .align 1 _Z12count_kerneliPKiPi_param_2
)
{
	.reg .pred 	%p<3>;
	.reg .b32 	%r<8>;
	.reg .b64 	%rd<9>;

	ld.param.u32 	%r3, [_Z12count_kerneliPKiPi_param_0];
	ld.param.u64 	%rd1, [_Z12count_kerneliPKiPi_param_1];
	ld.param.u64 	%rd2, [_Z12count_kerneliPKiPi_param_2];
	mov.u32 	%r4, %ntid.x;
	mov.u32 	%r5, %ctaid.x;
	mov.u32 	%r6, %tid.x;
	mad.lo.s32 	%r1, %r4, %r5, %r6;
	setp.ge.s32 	%p1, %r1, %r3;
	@%p1 bra 	$L__BB0_3;
	cvta.to.global.u64 	%rd3, %rd1;
	mul.wide.s32 	%rd4, %r1, 4;
	add.s64 	%rd5, %rd3, %rd4;
	ld.global.nc.u32 	%r2, [%rd5];
	setp.lt.s32 	%p2, %r2, 0;
	@%p2 bra 	$L__BB0_3;
	cvta.to.global.u64 	%rd6, %rd2;
	mul.wide.u32 	%rd7, %r2, 4;
	add.s64 	%rd8, %rd6, %rd7;
	atom.global.add.u32 	%r7, [%rd8], 1;
$L__BB0_3:
	ret;

}


// ===== COMPILED SASS (sm_100) =====

	.target	sm_100

	.elftype	@"ET_EXEC"


//--------------------- .note.nv.tkinfo           --------------------------
	.section	.note.nv.tkinfo,"",@"SHT_NOTE"
	.sectionflags	@"SHF_NOTE_NV_TKINFO"
	.tkinfo
        /*0018*/ 	.word	0x00000002
        /*0030*/ 	.string	""
        /*0030*/ 	.string	"ptxas"
        /*0030*/ 	.string	"Cuda compilation tools, release 13.0, V13.0.88"
        /*0030*/ 	.string	"Build cuda_13.0.r13.0/compiler.36424714_0"
        /*0030*/ 	.string	"-arch sm_100 -m 64 "



//--------------------- .note.nv.cuinfo           --------------------------
	.section	.note.nv.cuinfo,"",@"SHT_NOTE"
	.sectionflags	@"SHF_NOTE_NV_CUINFO"
        /*0018*/ 	.short	0x0002
        /*001a*/ 	.short	0x0064
        /*001c*/ 	.short	0x0082
	.zero		2


//--------------------- .nv.info                  --------------------------
	.section	.nv.info,"",@"SHT_CUDA_INFO"
	.align	4


	//----- nvinfo : EIATTR_REGCOUNT
	.align		4
        /*0000*/ 	.byte	0x04, 0x2f
        /*0002*/ 	.short	(.L_1 - .L_0)
	.align		4
.L_0:
        /*0004*/ 	.word	index@(_Z12count_kerneliPKiPi)
        /*0008*/ 	.word	0x0000000a


	//----- nvinfo : EIATTR_FRAME_SIZE
	.align		4
.L_1:
        /*000c*/ 	.byte	0x04, 0x11
        /*000e*/ 	.short	(.L_3 - .L_2)
	.align		4
.L_2:
        /*0010*/ 	.word	index@(_Z12count_kerneliPKiPi)
        /*0014*/ 	.word	0x00000000


	//----- nvinfo : EIATTR_MIN_STACK_SIZE
	.align		4
.L_3:
        /*0018*/ 	.byte	0x04, 0x12
        /*001a*/ 	.short	(.L_5 - .L_4)
	.align		4
.L_4:
        /*001c*/ 	.word	index@(_Z12count_kerneliPKiPi)
        /*0020*/ 	.word	0x00000000
.L_5:


//--------------------- .nv.compat                --------------------------
	.section	.nv.compat,"",@"SHT_CUDA_COMPAT_INFO"
	.align	4
        /*0000*/ 	.byte	0x02, 0x09, 0x00, 0x00, 0x02, 0x02, 0x01, 0x00, 0x02, 0x05, 0x05, 0x00, 0x03, 0x07, 0x01, 0x01
        /*0010*/ 	.byte	0x02, 0x03, 0x00, 0x00, 0x02, 0x06, 0x01, 0x00, 0x04, 0x0b, 0x08, 0x00, 0x09, 0x00, 0x00, 0x00
        /*0020*/ 	.byte	0x00, 0x00, 0x00, 0x00


//--------------------- .nv.info._Z12count_kerneliPKiPi --------------------------
	.section	.nv.info._Z12count_kerneliPKiPi,"",@"SHT_CUDA_INFO"
	.sectionflags	@""
	.align	4


	//----- nvinfo : EIATTR_CUDA_API_VERSION
	.align		4
        /*0000*/ 	.byte	0x04, 0x37
        /*0002*/ 	.short	(.L_7 - .L_6)
.L_6:
        /*0004*/ 	.word	0x00000082


	//----- nvinfo : EIATTR_KPARAM_INFO
	.align		4
.L_7:
        /*0008*/ 	.byte	0x04, 0x17
        /*000a*/ 	.short	(.L_9 - .L_8)
.L_8:
        /*000c*/ 	.word	0x00000000
        /*0010*/ 	.short	0x0002
        /*0012*/ 	.short	0x0010
        /*0014*/ 	.byte	0x00, 0xf5, 0x21, 0x00


	//----- nvinfo : EIATTR_KPARAM_INFO
	.align		4
.L_9:
        /*0018*/ 	.byte	0x04, 0x17
        /*001a*/ 	.short	(.L_11 - .L_10)
.L_10:
        /*001c*/ 	.word	0x00000000
        /*0020*/ 	.short	0x0001
        /*0022*/ 	.short	0x0008
        /*0024*/ 	.byte	0x00, 0xf5, 0x21, 0x00


	//----- nvinfo : EIATTR_KPARAM_INFO
	.align		4
.L_11:
        /*0028*/ 	.byte	0x04, 0x17
        /*002a*/ 	.short	(.L_13 - .L_12)
.L_12:
        /*002c*/ 	.word	0x00000000
        /*0030*/ 	.short	0x0000
        /*0032*/ 	.short	0x0000
        /*0034*/ 	.byte	0x00, 0xf0, 0x11, 0x00


	//----- nvinfo : EIATTR_SPARSE_MMA_MASK
	.align		4
.L_13:
        /*0038*/ 	.byte	0x03, 0x50
        /*003a*/ 	.short	0x0000


	//----- nvinfo : EIATTR_MAXREG_COUNT
	.align		4
        /*003c*/ 	.byte	0x03, 0x1b
        /*003e*/ 	.short	0x00ff


	//----- nvinfo : EIATTR_MERCURY_ISA_VERSION
	.align		4
        /*0040*/ 	.byte	0x03, 0x5f
        /*0042*/ 	.short	0x0101


	//----- nvinfo : EIATTR_VRC_CTA_INIT_COUNT
	.align		4
        /*0044*/ 	.byte	0x02, 0x4a
	.zero		1
	.zero		1


	//----- nvinfo : EIATTR_EXIT_INSTR_OFFSETS
	.align		4
        /*0048*/ 	.byte	0x04, 0x1c
        /*004a*/ 	.short	(.L_15 - .L_14)


	//   ....[0]....
.L_14:
        /*004c*/ 	.word	0x00000070


	//   ....[1]....
        /*0050*/ 	.word	0x000000d0


	//   ....[2]....
        /*0054*/ 	.word	0x00000120


	//----- nvinfo : EIATTR_CBANK_PARAM_SIZE
	.align		4
.L_15:
        /*0058*/ 	.byte	0x03, 0x19
        /*005a*/ 	.short	0x0018


	//----- nvinfo : EIATTR_PARAM_CBANK
	.align		4
        /*005c*/ 	.byte	0x04, 0x0a
        /*005e*/ 	.short	(.L_17 - .L_16)
	.align		4
.L_16:
        /*0060*/ 	.word	index@(.nv.constant0._Z12count_kerneliPKiPi)
        /*0064*/ 	.short	0x0380
        /*0066*/ 	.short	0x0018


	//----- nvinfo : EIATTR_SW_WAR
	.align		4
.L_17:
        /*0068*/ 	.byte	0x04, 0x36
        /*006a*/ 	.short	(.L_19 - .L_18)
.L_18:
        /*006c*/ 	.word	0x00000008
.L_19:


//--------------------- .nv.callgraph             --------------------------
	.section	.nv.callgraph,"",@"SHT_CUDA_CALLGRAPH"
	.align	4
	.sectionentsize	8
	.align		4
        /*0000*/ 	.word	0x00000000
	.align		4
        /*0004*/ 	.word	0xffffffff
	.align		4
        /*0008*/ 	.word	0x00000000
	.align		4
        /*000c*/ 	.word	0xfffffffe
	.align		4
        /*0010*/ 	.word	0x00000000
	.align		4
        /*0014*/ 	.word	0xfffffffd
	.align		4
        /*0018*/ 	.word	0x00000000
	.align		4
        /*001c*/ 	.word	0xfffffffc


//--------------------- .text._Z12count_kerneliPKiPi --------------------------
	.section	.text._Z12count_kerneliPKiPi,"ax",@progbits
	.align	128
        .global         _Z12count_kerneliPKiPi
        .type           _Z12count_kerneliPKiPi,@function
        .size           _Z12count_kerneliPKiPi,(.L_x_1 - _Z12count_kerneliPKiPi)
        .other          _Z12count_kerneliPKiPi,@"STO_CUDA_ENTRY STV_DEFAULT"
_Z12count_kerneliPKiPi:
.text._Z12count_kerneliPKiPi:
[----:B------:R-:W-:Y:S01]  /*0000*/  LDC R1, c[0x0][0x37c] ;  /* 0x0000df00ff017b82 */ /* 0x000fe20000000800 */
[----:B------:R-:W0:Y:S01]  /*0010*/  S2R R5, SR_CTAID.X ;  /* 0x0000000000057919 */ /* 0x000e220000002500 */
[----:B------:R-:W0:Y:S01]  /*0020*/  LDCU UR4, c[0x0][0x360] ;  /* 0x00006c00ff0477ac */ /* 0x000e220008000800 */
[----:B------:R-:W0:Y:S01]  /*0030*/  S2R R0, SR_TID.X ;  /* 0x0000000000007919 */ /* 0x000e220000002100 */
[----:B------:R-:W1:Y:S01]  /*0040*/  LDCU UR5, c[0x0][0x380] ;  /* 0x00007000ff0577ac */ /* 0x000e620008000800 */
[----:B0-----:R-:W-:-:S05]  /*0050*/  IMAD R5, R5, UR4, R0 ;  /* 0x0000000405057c24 */ /* 0x001fca000f8e0200 */
[----:B-1----:R-:W-:-:S13]  /*0060*/  ISETP.GE.AND P0, PT, R5, UR5, PT ;  /* 0x0000000505007c0c */ /* 0x002fda000bf06270 */
[----:B------:R-:W-:Y:S05]  /*0070*/  @P0 EXIT ;  /* 0x000000000000094d */ /* 0x000fea0003800000 */
[----:B------:R-:W0:Y:S01]  /*0080*/  LDC.64 R2, c[0x0][0x388] ;  /* 0x0000e200ff027b82 */ /* 0x000e220000000a00 */
[----:B------:R-:W1:Y:S01]  /*0090*/  LDCU.64 UR4, c[0x0][0x358] ;  /* 0x00006b00ff0477ac */ /* 0x000e620008000a00 */
[----:B0-----:R-:W-:-:S05]  /*00a0*/  IMAD.WIDE R2, R5, 0x4, R2 ;  /* 0x0000000405027825 */ /* 0x001fca00078e0202 */
[----:B-1----:R-:W2:Y:S02]  /*00b0*/  LDG.E.CONSTANT R5, desc[UR4][R2.64] ;  /* 0x0000000402057981 */ /* 0x002ea4000c1e9900 */
[----:B--2---:R-:W-:-:S13]  /*00c0*/  ISETP.GE.AND P0, PT, R5, RZ, PT ;  /* 0x000000ff0500720c */ /* 0x004fda0003f06270 */
[----:B------:R-:W-:Y:S05]  /*00d0*/  @!P0 EXIT ;  /* 0x000000000000894d */ /* 0x000fea0003800000 */
[----:B------:R-:W0:Y:S01]  /*00e0*/  LDC.64 R2, c[0x0][0x390] ;  /* 0x0000e400ff027b82 */ /* 0x000e220000000a00 */
[----:B------:R-:W-:Y:S02]  /*00f0*/  HFMA2 R7, -RZ, RZ, 0, 5.9604644775390625e-08 ;  /* 0x00000001ff077431 */ /* 0x000fe400000001ff */
[----:B0-----:R-:W-:-:S05]  /*0100*/  IMAD.WIDE.U32 R2, R5, 0x4, R2 ;  /* 0x0000000405027825 */ /* 0x001fca00078e0002 */
[----:B------:R-:W-:Y:S01]  /*0110*/  REDG.E.ADD.STRONG.GPU desc[UR4][R2.64], R7 ;  /* 0x000000070200798e */ /* 0x000fe2000c12e104 */
[----:B------:R-:W-:Y:S05]  /*0120*/  EXIT ;  /* 0x000000000000794d */ /* 0x000fea0003800000 */
.L_x_0:
[----:B------:R-:W-:-:S00]  /*0130*/  BRA `(.L_x_0) ;  /* 0xfffffffc00fc7947 */ /* 0x000fc0000383ffff */
[----:B------:R-:W-:-:S00]  /*0140*/  NOP ;  /* 0x0000000000007918 */ /* 0x000fc00000000000 */
        /* <DEDUP_REMOVED lines=11> */
.L_x_1:


//--------------------- .nv.shared.reserved.0     --------------------------
	.section	.nv.shared.reserved.0,"aw",@nobits
	.weak		__nv_reservedSMEM_offset_0_alias
	.size		__nv_reservedSMEM_offset_0_alias, 0, 64
	.other		__nv_reservedSMEM_offset_0_alias,@"STO_CUDA_RESERVED_SHARED STV_DEFAULT"
__nv_reservedSMEM_offset_0_alias:
	.zero		0
	.zero		64


//--------------------- .nv.constant0._Z12count_kerneliPKiPi --------------------------
	.section	.nv.constant0._Z12count_kerneliPKiPi,"a",@progbits
	.sectionflags	@""
	.align	4
.nv.constant0._Z12count_kerneliPKiPi:
	.zero		920


//--------------------- SYMBOLS --------------------------

	.type		.nv.reservedSmem.offset0,@object
	.size		.nv.reservedSmem.offset0,0x4
